//
// Generated by NVIDIA NVVM Compiler
//
// Compiler Build ID: CL-36424714
// Cuda compilation tools, release 13.0, V13.0.88
// Based on NVVM 20.0.0
//

.version 9.0
.target sm_100
.address_size 64

	// .globl	cuda_hello
.extern .func  (.param .b32 func_retval0) vprintf
(
	.param .b64 vprintf_param_0,
	.param .b64 vprintf_param_1
)
;
.global .align 1 .b8 $str[34] = {72, 101, 108, 108, 111, 32, 87, 111, 114, 108, 100, 32, 102, 114, 111, 109, 32, 71, 80, 85, 44, 32, 116, 104, 114, 101, 97, 100, 32, 37, 100, 33, 10};

.visible .entry cuda_hello()
{
	.local .align 8 .b8 	__local_depot0[8];
	.reg .b64 	%SP;
	.reg .b64 	%SPL;
	.reg .b32 	%r<4>;
	.reg .b64 	%rd<5>;

	mov.u64 	%SPL, __local_depot0;
	cvta.local.u64 	%SP, %SPL;
	add.u64 	%rd1, %SP, 0;
	add.u64 	%rd2, %SPL, 0;
	mov.u32 	%r1, %tid.x;
	st.local.u32 	[%rd2], %r1;
	mov.u64 	%rd3, $str;
	cvta.global.u64 	%rd4, %rd3;
	{ // callseq 0, 0
	.param .b64 param0;
	st.param.b64 	[param0], %rd4;
	.param .b64 param1;
	st.param.b64 	[param1], %rd1;
	.param .b32 retval0;
	call.uni (retval0), 
	vprintf, 
	(
	param0, 
	param1
	);
	ld.param.b32 	%r2, [retval0];
	} // callseq 0
	ret;

}


// ===== COMPILED SASS (sm_100) =====

	.target	sm_100

	.elftype	@"ET_EXEC"


//--------------------- .note.nv.tkinfo           --------------------------
	.section	.note.nv.tkinfo,"",@"SHT_NOTE"
	.sectionflags	@"SHF_NOTE_NV_TKINFO"
	.tkinfo
        /*0018*/ 	.word	0x00000002
        /*0030*/ 	.string	""
        /*0030*/ 	.string	"ptxas"
        /*0030*/ 	.string	"Cuda compilation tools, release 13.0, V13.0.88"
        /*0030*/ 	.string	"Build cuda_13.0.r13.0/compiler.36424714_0"
        /*0030*/ 	.string	"-arch sm_100 -m 64 "



//--------------------- .note.nv.cuinfo           --------------------------
	.section	.note.nv.cuinfo,"",@"SHT_NOTE"
	.sectionflags	@"SHF_NOTE_NV_CUINFO"
        /*0018*/ 	.short	0x0002
        /*001a*/ 	.short	0x0064
        /*001c*/ 	.short	0x0082
	.zero		2


//--------------------- .nv.info                  --------------------------
	.section	.nv.info,"",@"SHT_CUDA_INFO"
	.align	4


	//----- nvinfo : EIATTR_REGCOUNT
	.align		4
        /*0000*/ 	.byte	0x04, 0x2f
        /*0002*/ 	.short	(.L_2 - .L_1)
	.align		4
.L_1:
        /*0004*/ 	.word	index@(cuda_hello)
        /*0008*/ 	.word	0x00000018


	//----- nvinfo : EIATTR_FRAME_SIZE
	.align		4
.L_2:
        /*000c*/ 	.byte	0x04, 0x11
        /*000e*/ 	.short	(.L_4 - .L_3)
	.align		4
.L_3:
        /*0010*/ 	.word	index@(cuda_hello)
        /*0014*/ 	.word	0x00000008


	//----- nvinfo : EIATTR_MIN_STACK_SIZE
	.align		4
.L_4:
        /*0018*/ 	.byte	0x04, 0x12
        /*001a*/ 	.short	(.L_6 - .L_5)
	.align		4
.L_5:
        /*001c*/ 	.word	index@(cuda_hello)
        /*0020*/ 	.word	0x00000008
.L_6:


//--------------------- .nv.compat                --------------------------
	.section	.nv.compat,"",@"SHT_CUDA_COMPAT_INFO"
	.align	4
        /*0000*/ 	.byte	0x02, 0x09, 0x00, 0x00, 0x02, 0x02, 0x01, 0x00, 0x02, 0x05, 0x05, 0x00, 0x03, 0x07, 0x01, 0x01
        /*0010*/ 	.byte	0x02, 0x03, 0x00, 0x00, 0x02, 0x06, 0x01, 0x00, 0x04, 0x0b, 0x08, 0x00, 0x09, 0x00, 0x00, 0x00
        /*0020*/ 	.byte	0x00, 0x00, 0x00, 0x00


//--------------------- .nv.info.cuda_hello       --------------------------
	.section	.nv.info.cuda_hello,"",@"SHT_CUDA_INFO"
	.sectionflags	@""
	.align	4


	//----- nvinfo : EIATTR_CUDA_API_VERSION
	.align		4
        /*0000*/ 	.byte	0x04, 0x37
        /*0002*/ 	.short	(.L_8 - .L_7)
.L_7:
        /*0004*/ 	.word	0x00000082


	//----- nvinfo : EIATTR_SPARSE_MMA_MASK
	.align		4
.L_8:
        /*0008*/ 	.byte	0x03, 0x50
        /*000a*/ 	.short	0x0000


	//----- nvinfo : EIATTR_MAXREG_COUNT
	.align		4
        /*000c*/ 	.byte	0x03, 0x1b
        /*000e*/ 	.short	0x00ff


	//----- nvinfo : EIATTR_EXTERNS
	.align		4
        /*0010*/ 	.byte	0x04, 0x0f
        /*0012*/ 	.short	(.L_10 - .L_9)


	//   ....[0]....
	.align		4
.L_9:
        /*0014*/ 	.word	index@(vprintf)


	//----- nvinfo : EIATTR_MERCURY_ISA_VERSION
	.align		4
.L_10:
        /*0018*/ 	.byte	0x03, 0x5f
        /*001a*/ 	.short	0x0101


	//----- nvinfo : EIATTR_VRC_CTA_INIT_COUNT
	.align		4
        /*001c*/ 	.byte	0x02, 0x4a
	.zero		1
	.zero		1


	//----- nvinfo : EIATTR_SYSCALL_OFFSETS
	.align		4
        /*0020*/ 	.byte	0x04, 0x46
        /*0022*/ 	.short	(.L_12 - .L_11)


	//   ....[0]....
.L_11:
        /*0024*/ 	.word	0x000000e0


	//----- nvinfo : EIATTR_EXIT_INSTR_OFFSETS
	.align		4
.L_12:
        /*0028*/ 	.byte	0x04, 0x1c
        /*002a*/ 	.short	(.L_14 - .L_13)


	//   ....[0]....
.L_13:
        /*002c*/ 	.word	0x000000f0


	//----- nvinfo : EIATTR_SW_WAR
	.align		4
.L_14:
        /*0030*/ 	.byte	0x04, 0x36
        /*0032*/ 	.short	(.L_16 - .L_15)
.L_15:
        /*0034*/ 	.word	0x00000008
.L_16:


//--------------------- .nv.callgraph             --------------------------
	.section	.nv.callgraph,"",@"SHT_CUDA_CALLGRAPH"
	.align	4
	.sectionentsize	8
	.align		4
        /*0000*/ 	.word	0x00000000
	.align		4
        /*0004*/ 	.word	0xffffffff
	.align		4
        /*0008*/ 	.word	index@(cuda_hello)
	.align		4
        /*000c*/ 	.word	index@(vprintf)
	.align		4
        /*0010*/ 	.word	0x00000000
	.align		4
        /*0014*/ 	.word	0xfffffffe
	.align		4
        /*0018*/ 	.word	0x00000000
	.align		4
        /*001c*/ 	.word	0xfffffffd
	.align		4
        /*0020*/ 	.word	0x00000000
	.align		4
        /*0024*/ 	.word	0xfffffffc


//--------------------- .nv.constant4             --------------------------
	.section	.nv.constant4,"a",@progbits
	.align	8
	.align		8
.nv.constant4:
        /*0000*/ 	.dword	vprintf
	.align		8
        /*0008*/ 	.dword	$str


//--------------------- .text.cuda_hello          --------------------------
	.section	.text.cuda_hello,"ax",@progbits
	.align	128
        .global         cuda_hello
        .type           cuda_hello,@function
        .size           cuda_hello,(.L_x_2 - cuda_hello)
        .other          cuda_hello,@"STO_CUDA_ENTRY STV_DEFAULT"
cuda_hello:
.text.cuda_hello:
[----:B------:R-:W0:Y:S01]  /*0000*/  LDC R1, c[0x0][0x37c] ;  /* 0x0000df00ff017b82 */ /* 0x000e220000000800 */
[----:B------:R-:W1:Y:S01]  /*0010*/  S2R R8, SR_TID.X ;  /* 0x0000000000087919 */ /* 0x000e620000002100 */
[----:B0-----:R-:W-:Y:S01]  /*0020*/  VIADD R1, R1, 0xfffffff8 ;  /* 0xfffffff801017836 */ /* 0x001fe20000000000 */
[----:B------:R-:W-:Y:S01]  /*0030*/  MOV R0, 0x0 ;  /* 0x0000000000007802 */ /* 0x000fe20000000f00 */
[----:B------:R-:W0:Y:S04]  /*0040*/  LDCU UR4, c[0x0][0x2f8] ;  /* 0x00005f00ff0477ac */ /* 0x000e280008000800 */
[----:B------:R2:W3:Y:S01]  /*0050*/  LDC.64 R2, c[0x4][R0] ;  /* 0x0100000000027b82 */ /* 0x0004e20000000a00 */
[----:B------:R-:W4:Y:S01]  /*0060*/  LDCU.64 UR6, c[0x4][0x8] ;  /* 0x01000100ff0677ac */ /* 0x000f220008000a00 */
[----:B------:R-:W5:Y:S01]  /*0070*/  LDCU UR5, c[0x0][0x2fc] ;  /* 0x00005f80ff0577ac */ /* 0x000f620008000800 */
[----:B0-----:R-:W-:Y:S01]  /*0080*/  IADD3 R6, P0, PT, R1, UR4, RZ ;  /* 0x0000000401067c10 */ /* 0x001fe2000ff1e0ff */
[----:B----4-:R-:W-:Y:S01]  /*0090*/  IMAD.U32 R4, RZ, RZ, UR6 ;  /* 0x00000006ff047e24 */ /* 0x010fe2000f8e00ff */
[----:B------:R-:W-:-:S03]  /*00a0*/  MOV R5, UR7 ;  /* 0x0000000700057c02 */ /* 0x000fc60008000f00 */
[----:B-----5:R-:W-:Y:S01]  /*00b0*/  IMAD.X R7, RZ, RZ, UR5, P0 ;  /* 0x00000005ff077e24 */ /* 0x020fe200080e06ff */
[----:B-1----:R2:W-:Y:S07]  /*00c0*/  STL [R1], R8 ;  /* 0x0000000801007387 */ /* 0x0025ee0000100800 */
[----:B------:R-:W-:-:S07]  /*00d0*/  LEPC R20, `(.L_x_0) ;  /* 0x000000001014794e */ /* 0x000fce0000000000 */
[----:B--23--:R-:W-:Y:S05]  /*00e0*/  CALL.ABS.NOINC R2 ;  /* 0x0000000002007343 */ /* 0x00cfea0003c00000 */
.L_x_0:
[----:B------:R-:W-:Y:S05]  /*00f0*/  EXIT ;  /* 0x000000000000794d */ /* 0x000fea0003800000 */
.L_x_1:
[----:B------:R-:W-:-:S00]  /*0100*/  BRA `(.L_x_1) ;  /* 0xfffffffc00fc7947 */ /* 0x000fc0000383ffff */
[----:B------:R-:W-:-:S00]  /*0110*/  NOP ;  /* 0x0000000000007918 */ /* 0x000fc00000000000 */
        /* <DEDUP_REMOVED lines=14> */
.L_x_2:


//--------------------- .nv.global.init           --------------------------
	.section	.nv.global.init,"aw",@progbits
.nv.global.init:
	.type		$str,@object
	.size		$str,(.L_0 - $str)
$str:
        /*0000*/ 	.byte	0x48, 0x65, 0x6c, 0x6c, 0x6f, 0x20, 0x57, 0x6f, 0x72, 0x6c, 0x64, 0x20, 0x66, 0x72, 0x6f, 0x6d
        /*0010*/ 	.byte	0x20, 0x47, 0x50, 0x55, 0x2c, 0x20, 0x74, 0x68, 0x72, 0x65, 0x61, 0x64, 0x20, 0x25, 0x64, 0x21
        /*0020*/ 	.byte	0x0a, 0x00
.L_0:


//--------------------- .nv.shared.reserved.0     --------------------------
	.section	.nv.shared.reserved.0,"aw",@nobits
	.weak		__nv_reservedSMEM_offset_0_alias
	.size		__nv_reservedSMEM_offset_0_alias, 0, 64
	.other		__nv_reservedSMEM_offset_0_alias,@"STO_CUDA_RESERVED_SHARED STV_DEFAULT"
__nv_reservedSMEM_offset_0_alias:
	.zero		0
	.zero		64


//--------------------- .nv.constant0.cuda_hello  --------------------------
	.section	.nv.constant0.cuda_hello,"a",@progbits
	.sectionflags	@""
	.align	4
.nv.constant0.cuda_hello:
	.zero		896


//--------------------- SYMBOLS --------------------------

	.type		.nv.reservedSmem.offset0,@object
	.size		.nv.reservedSmem.offset0,0x4
	.type		vprintf,@function
